//
// Generated by NVIDIA NVVM Compiler
//
// Compiler Build ID: CL-36424714
// Cuda compilation tools, release 13.0, V13.0.88
// Based on NVVM 20.0.0
//

.version 9.0
.target sm_100
.address_size 64

	// .globl	_Z21depthwise_convolutionPfS_S_

.visible .entry _Z21depthwise_convolutionPfS_S_(
	.param .u64 .ptr .align 1 _Z21depthwise_convolutionPfS_S__param_0,
	.param .u64 .ptr .align 1 _Z21depthwise_convolutionPfS_S__param_1,
	.param .u64 .ptr .align 1 _Z21depthwise_convolutionPfS_S__param_2
)
{
	.reg .pred 	%p<4>;
	.reg .b32 	%r<14>;
	.reg .b32 	%f<83>;
	.reg .b64 	%rd<17>;

	ld.param.u64 	%rd2, [_Z21depthwise_convolutionPfS_S__param_1];
	ld.param.u64 	%rd3, [_Z21depthwise_convolutionPfS_S__param_2];
	mov.u32 	%r3, %ctaid.x;
	mov.u32 	%r4, %ntid.x;
	mov.u32 	%r5, %tid.x;
	mad.lo.s32 	%r1, %r3, %r4, %r5;
	mov.u32 	%r6, %ctaid.y;
	mov.u32 	%r7, %ntid.y;
	mov.u32 	%r8, %tid.y;
	mad.lo.s32 	%r9, %r6, %r7, %r8;
	setp.gt.s32 	%p1, %r1, 189;
	setp.gt.u32 	%p2, %r9, 189;
	or.pred  	%p3, %p1, %p2;
	@%p3 bra 	$L__BB0_2;
	ld.param.u64 	%rd16, [_Z21depthwise_convolutionPfS_S__param_0];
	cvta.to.global.u64 	%rd4, %rd16;
	cvta.to.global.u64 	%rd5, %rd2;
	cvta.to.global.u64 	%rd6, %rd3;
	mad.lo.s32 	%r10, %r9, 190, %r1;
	mul.wide.s32 	%rd7, %r10, 4;
	add.s64 	%rd8, %rd6, %rd7;
	ld.global.f32 	%f1, [%rd8];
	mul.lo.s32 	%r11, %r9, 192;
	cvt.s64.s32 	%rd9, %r1;
	cvt.u64.u32 	%rd10, %r11;
	add.s64 	%rd11, %rd10, %rd9;
	shl.b64 	%rd12, %rd11, 2;
	add.s64 	%rd13, %rd4, %rd12;
	shl.b32 	%r12, %r9, 1;
	add.s32 	%r13, %r10, %r12;
	mul.wide.s32 	%rd14, %r13, 4;
	add.s64 	%rd15, %rd4, %rd14;
	ld.global.f32 	%f2, [%rd15];
	ld.global.f32 	%f3, [%rd5];
	fma.rn.f32 	%f4, %f2, %f3, %f1;
	st.global.f32 	[%rd8], %f4;
	ld.global.f32 	%f5, [%rd15+4];
	ld.global.f32 	%f6, [%rd5+4];
	fma.rn.f32 	%f7, %f5, %f6, %f4;
	st.global.f32 	[%rd8], %f7;
	ld.global.f32 	%f8, [%rd15+8];
	ld.global.f32 	%f9, [%rd5+8];
	fma.rn.f32 	%f10, %f8, %f9, %f7;
	st.global.f32 	[%rd8], %f10;
	ld.global.f32 	%f11, [%rd15+768];
	ld.global.f32 	%f12, [%rd5+12];
	fma.rn.f32 	%f13, %f11, %f12, %f10;
	st.global.f32 	[%rd8], %f13;
	ld.global.f32 	%f14, [%rd15+772];
	ld.global.f32 	%f15, [%rd5+16];
	fma.rn.f32 	%f16, %f14, %f15, %f13;
	st.global.f32 	[%rd8], %f16;
	ld.global.f32 	%f17, [%rd15+776];
	ld.global.f32 	%f18, [%rd5+20];
	fma.rn.f32 	%f19, %f17, %f18, %f16;
	st.global.f32 	[%rd8], %f19;
	ld.global.f32 	%f20, [%rd13+1536];
	ld.global.f32 	%f21, [%rd5+24];
	fma.rn.f32 	%f22, %f20, %f21, %f19;
	st.global.f32 	[%rd8], %f22;
	ld.global.f32 	%f23, [%rd15+1540];
	ld.global.f32 	%f24, [%rd5+28];
	fma.rn.f32 	%f25, %f23, %f24, %f22;
	st.global.f32 	[%rd8], %f25;
	ld.global.f32 	%f26, [%rd15+1544];
	ld.global.f32 	%f27, [%rd5+32];
	fma.rn.f32 	%f28, %f26, %f27, %f25;
	st.global.f32 	[%rd8], %f28;
	ld.global.f32 	%f29, [%rd15];
	ld.global.f32 	%f30, [%rd5+36];
	fma.rn.f32 	%f31, %f29, %f30, %f28;
	st.global.f32 	[%rd8], %f31;
	ld.global.f32 	%f32, [%rd15+4];
	ld.global.f32 	%f33, [%rd5+40];
	fma.rn.f32 	%f34, %f32, %f33, %f31;
	st.global.f32 	[%rd8], %f34;
	ld.global.f32 	%f35, [%rd15+8];
	ld.global.f32 	%f36, [%rd5+44];
	fma.rn.f32 	%f37, %f35, %f36, %f34;
	st.global.f32 	[%rd8], %f37;
	ld.global.f32 	%f38, [%rd15+768];
	ld.global.f32 	%f39, [%rd5+48];
	fma.rn.f32 	%f40, %f38, %f39, %f37;
	st.global.f32 	[%rd8], %f40;
	ld.global.f32 	%f41, [%rd15+772];
	ld.global.f32 	%f42, [%rd5+52];
	fma.rn.f32 	%f43, %f41, %f42, %f40;
	st.global.f32 	[%rd8], %f43;
	ld.global.f32 	%f44, [%rd15+776];
	ld.global.f32 	%f45, [%rd5+56];
	fma.rn.f32 	%f46, %f44, %f45, %f43;
	st.global.f32 	[%rd8], %f46;
	ld.global.f32 	%f47, [%rd13+1536];
	ld.global.f32 	%f48, [%rd5+60];
	fma.rn.f32 	%f49, %f47, %f48, %f46;
	st.global.f32 	[%rd8], %f49;
	ld.global.f32 	%f50, [%rd15+1540];
	ld.global.f32 	%f51, [%rd5+64];
	fma.rn.f32 	%f52, %f50, %f51, %f49;
	st.global.f32 	[%rd8], %f52;
	ld.global.f32 	%f53, [%rd15+1544];
	ld.global.f32 	%f54, [%rd5+68];
	fma.rn.f32 	%f55, %f53, %f54, %f52;
	st.global.f32 	[%rd8], %f55;
	ld.global.f32 	%f56, [%rd15];
	ld.global.f32 	%f57, [%rd5+72];
	fma.rn.f32 	%f58, %f56, %f57, %f55;
	st.global.f32 	[%rd8], %f58;
	ld.global.f32 	%f59, [%rd15+4];
	ld.global.f32 	%f60, [%rd5+76];
	fma.rn.f32 	%f61, %f59, %f60, %f58;
	st.global.f32 	[%rd8], %f61;
	ld.global.f32 	%f62, [%rd15+8];
	ld.global.f32 	%f63, [%rd5+80];
	fma.rn.f32 	%f64, %f62, %f63, %f61;
	st.global.f32 	[%rd8], %f64;
	ld.global.f32 	%f65, [%rd15+768];
	ld.global.f32 	%f66, [%rd5+84];
	fma.rn.f32 	%f67, %f65, %f66, %f64;
	st.global.f32 	[%rd8], %f67;
	ld.global.f32 	%f68, [%rd15+772];
	ld.global.f32 	%f69, [%rd5+88];
	fma.rn.f32 	%f70, %f68, %f69, %f67;
	st.global.f32 	[%rd8], %f70;
	ld.global.f32 	%f71, [%rd15+776];
	ld.global.f32 	%f72, [%rd5+92];
	fma.rn.f32 	%f73, %f71, %f72, %f70;
	st.global.f32 	[%rd8], %f73;
	ld.global.f32 	%f74, [%rd13+1536];
	ld.global.f32 	%f75, [%rd5+96];
	fma.rn.f32 	%f76, %f74, %f75, %f73;
	st.global.f32 	[%rd8], %f76;
	ld.global.f32 	%f77, [%rd15+1540];
	ld.global.f32 	%f78, [%rd5+100];
	fma.rn.f32 	%f79, %f77, %f78, %f76;
	st.global.f32 	[%rd8], %f79;
	ld.global.f32 	%f80, [%rd15+1544];
	ld.global.f32 	%f81, [%rd5+104];
	fma.rn.f32 	%f82, %f80, %f81, %f79;
	st.global.f32 	[%rd8], %f82;
$L__BB0_2:
	ret;

}


// ===== COMPILED SASS (sm_100) =====

	.target	sm_100

	.elftype	@"ET_EXEC"


//--------------------- .note.nv.tkinfo           --------------------------
	.section	.note.nv.tkinfo,"",@"SHT_NOTE"
	.sectionflags	@"SHF_NOTE_NV_TKINFO"
	.tkinfo
        /*0018*/ 	.word	0x00000002
        /*0030*/ 	.string	""
        /*0030*/ 	.string	"ptxas"
        /*0030*/ 	.string	"Cuda compilation tools, release 13.0, V13.0.88"
        /*0030*/ 	.string	"Build cuda_13.0.r13.0/compiler.36424714_0"
        /*0030*/ 	.string	"-arch sm_100 -m 64 "



//--------------------- .note.nv.cuinfo           --------------------------
	.section	.note.nv.cuinfo,"",@"SHT_NOTE"
	.sectionflags	@"SHF_NOTE_NV_CUINFO"
        /*0018*/ 	.short	0x0002
        /*001a*/ 	.short	0x0064
        /*001c*/ 	.short	0x0082
	.zero		2


//--------------------- .nv.info                  --------------------------
	.section	.nv.info,"",@"SHT_CUDA_INFO"
	.align	4


	//----- nvinfo : EIATTR_REGCOUNT
	.align		4
        /*0000*/ 	.byte	0x04, 0x2f
        /*0002*/ 	.short	(.L_1 - .L_0)
	.align		4
.L_0:
        /*0004*/ 	.word	index@(_Z21depthwise_convolutionPfS_S_)
        /*0008*/ 	.word	0x00000012


	//----- nvinfo : EIATTR_FRAME_SIZE
	.align		4
.L_1:
        /*000c*/ 	.byte	0x04, 0x11
        /*000e*/ 	.short	(.L_3 - .L_2)
	.align		4
.L_2:
        /*0010*/ 	.word	index@(_Z21depthwise_convolutionPfS_S_)
        /*0014*/ 	.word	0x00000000


	//----- nvinfo : EIATTR_MIN_STACK_SIZE
	.align		4
.L_3:
        /*0018*/ 	.byte	0x04, 0x12
        /*001a*/ 	.short	(.L_5 - .L_4)
	.align		4
.L_4:
        /*001c*/ 	.word	index@(_Z21depthwise_convolutionPfS_S_)
        /*0020*/ 	.word	0x00000000
.L_5:


//--------------------- .nv.compat                --------------------------
	.section	.nv.compat,"",@"SHT_CUDA_COMPAT_INFO"
	.align	4
        /*0000*/ 	.byte	0x02, 0x09, 0x00, 0x00, 0x02, 0x02, 0x01, 0x00, 0x02, 0x05, 0x05, 0x00, 0x03, 0x07, 0x01, 0x01
        /*0010*/ 	.byte	0x02, 0x03, 0x00, 0x00, 0x02, 0x06, 0x01, 0x00, 0x04, 0x0b, 0x08, 0x00, 0x09, 0x00, 0x00, 0x00
        /*0020*/ 	.byte	0x00, 0x00, 0x00, 0x00


//--------------------- .nv.info._Z21depthwise_convolutionPfS_S_ --------------------------
	.section	.nv.info._Z21depthwise_convolutionPfS_S_,"",@"SHT_CUDA_INFO"
	.sectionflags	@""
	.align	4


	//----- nvinfo : EIATTR_CUDA_API_VERSION
	.align		4
        /*0000*/ 	.byte	0x04, 0x37
        /*0002*/ 	.short	(.L_7 - .L_6)
.L_6:
        /*0004*/ 	.word	0x00000082


	//----- nvinfo : EIATTR_KPARAM_INFO
	.align		4
.L_7:
        /*0008*/ 	.byte	0x04, 0x17
        /*000a*/ 	.short	(.L_9 - .L_8)
.L_8:
        /*000c*/ 	.word	0x00000000
        /*0010*/ 	.short	0x0002
        /*0012*/ 	.short	0x0010
        /*0014*/ 	.byte	0x00, 0xf5, 0x21, 0x00


	//----- nvinfo : EIATTR_KPARAM_INFO
	.align		4
.L_9:
        /*0018*/ 	.byte	0x04, 0x17
        /*001a*/ 	.short	(.L_11 - .L_10)
.L_10:
        /*001c*/ 	.word	0x00000000
        /*0020*/ 	.short	0x0001
        /*0022*/ 	.short	0x0008
        /*0024*/ 	.byte	0x00, 0xf5, 0x21, 0x00


	//----- nvinfo : EIATTR_KPARAM_INFO
	.align		4
.L_11:
        /*0028*/ 	.byte	0x04, 0x17
        /*002a*/ 	.short	(.L_13 - .L_12)
.L_12:
        /*002c*/ 	.word	0x00000000
        /*0030*/ 	.short	0x0000
        /*0032*/ 	.short	0x0000
        /*0034*/ 	.byte	0x00, 0xf5, 0x21, 0x00


	//----- nvinfo : EIATTR_SPARSE_MMA_MASK
	.align		4
.L_13:
        /*0038*/ 	.byte	0x03, 0x50
        /*003a*/ 	.short	0x0000


	//----- nvinfo : EIATTR_MAXREG_COUNT
	.align		4
        /*003c*/ 	.byte	0x03, 0x1b
        /*003e*/ 	.short	0x00ff


	//----- nvinfo : EIATTR_MERCURY_ISA_VERSION
	.align		4
        /*0040*/ 	.byte	0x03, 0x5f
        /*0042*/ 	.short	0x0101


	//----- nvinfo : EIATTR_VRC_CTA_INIT_COUNT
	.align		4
        /*0044*/ 	.byte	0x02, 0x4a
	.zero		1
	.zero		1


	//----- nvinfo : EIATTR_EXIT_INSTR_OFFSETS
	.align		4
        /*0048*/ 	.byte	0x04, 0x1c
        /*004a*/ 	.short	(.L_15 - .L_14)


	//   ....[0]....
.L_14:
        /*004c*/ 	.word	0x000000b0


	//   ....[1]....
        /*0050*/ 	.word	0x00000870


	//----- nvinfo : EIATTR_CBANK_PARAM_SIZE
	.align		4
.L_15:
        /*0054*/ 	.byte	0x03, 0x19
        /*0056*/ 	.short	0x0018


	//----- nvinfo : EIATTR_PARAM_CBANK
	.align		4
        /*0058*/ 	.byte	0x04, 0x0a
        /*005a*/ 	.short	(.L_17 - .L_16)
	.align		4
.L_16:
        /*005c*/ 	.word	index@(.nv.constant0._Z21depthwise_convolutionPfS_S_)
        /*0060*/ 	.short	0x0380
        /*0062*/ 	.short	0x0018


	//----- nvinfo : EIATTR_SW_WAR
	.align		4
.L_17:
        /*0064*/ 	.byte	0x04, 0x36
        /*0066*/ 	.short	(.L_19 - .L_18)
.L_18:
        /*0068*/ 	.word	0x00000008
.L_19:


//--------------------- .nv.callgraph             --------------------------
	.section	.nv.callgraph,"",@"SHT_CUDA_CALLGRAPH"
	.align	4
	.sectionentsize	8
	.align		4
        /*0000*/ 	.word	0x00000000
	.align		4
        /*0004*/ 	.word	0xffffffff
	.align		4
        /*0008*/ 	.word	0x00000000
	.align		4
        /*000c*/ 	.word	0xfffffffe
	.align		4
        /*0010*/ 	.word	0x00000000
	.align		4
        /*0014*/ 	.word	0xfffffffd
	.align		4
        /*0018*/ 	.word	0x00000000
	.align		4
        /*001c*/ 	.word	0xfffffffc


//--------------------- .text._Z21depthwise_convolutionPfS_S_ --------------------------
	.section	.text._Z21depthwise_convolutionPfS_S_,"ax",@progbits
	.align	128
        .global         _Z21depthwise_convolutionPfS_S_
        .type           _Z21depthwise_convolutionPfS_S_,@function
        .size           _Z21depthwise_convolutionPfS_S_,(.L_x_1 - _Z21depthwise_convolutionPfS_S_)
        .other          _Z21depthwise_convolutionPfS_S_,@"STO_CUDA_ENTRY STV_DEFAULT"
_Z21depthwise_convolutionPfS_S_:
.text._Z21depthwise_convolutionPfS_S_:
[----:B------:R-:W-:Y:S01]  /*0000*/  LDC R1, c[0x0][0x37c] ;  /* 0x0000df00ff017b82 */ /* 0x000fe20000000800 */
[----:B------:R-:W0:Y:S07]  /*0010*/  S2R R2, SR_TID.Y ;  /* 0x0000000000027919 */ /* 0x000e2e0000002200 */
[----:B------:R-:W1:Y:S01]  /*0020*/  LDC R0, c[0x0][0x360] ;  /* 0x0000d800ff007b82 */ /* 0x000e620000000800 */
[----:B------:R-:W1:Y:S07]  /*0030*/  S2R R3, SR_TID.X ;  /* 0x0000000000037919 */ /* 0x000e6e0000002100 */
[----:B------:R-:W0:Y:S08]  /*0040*/  S2UR UR5, SR_CTAID.Y ;  /* 0x00000000000579c3 */ /* 0x000e300000002600 */
[----:B------:R-:W0:Y:S08]  /*0050*/  LDC R9, c[0x0][0x364] ;  /* 0x0000d900ff097b82 */ /* 0x000e300000000800 */
[----:B------:R-:W1:Y:S01]  /*0060*/  S2UR UR4, SR_CTAID.X ;  /* 0x00000000000479c3 */ /* 0x000e620000002500 */
[----:B0-----:R-:W-:-:S05]  /*0070*/  IMAD R9, R9, UR5, R2 ;  /* 0x0000000509097c24 */ /* 0x001fca000f8e0202 */
[----:B------:R-:W-:Y:S01]  /*0080*/  ISETP.GT.U32.AND P0, PT, R9, 0xbd, PT ;  /* 0x000000bd0900780c */ /* 0x000fe20003f04070 */
[----:B-1----:R-:W-:-:S05]  /*0090*/  IMAD R0, R0, UR4, R3 ;  /* 0x0000000400007c24 */ /* 0x002fca000f8e0203 */
[----:B------:R-:W-:-:S13]  /*00a0*/  ISETP.GT.OR P0, PT, R0, 0xbd, P0 ;  /* 0x000000bd0000780c */ /* 0x000fda0000704670 */
[----:B------:R-:W-:Y:S05]  /*00b0*/  @P0 EXIT ;  /* 0x000000000000094d */ /* 0x000fea0003800000 */
[----:B------:R-:W0:Y:S01]  /*00c0*/  LDC.64 R4, c[0x0][0x390] ;  /* 0x0000e400ff047b82 */ /* 0x000e220000000a00 */
[----:B------:R-:W1:Y:S01]  /*00d0*/  LDCU.64 UR4, c[0x0][0x358] ;  /* 0x00006b00ff0477ac */ /* 0x000e620008000a00 */
[C---:B------:R-:W-:Y:S01]  /*00e0*/  IMAD R8, R9.reuse, 0xbe, R0 ;  /* 0x000000be09087824 */ /* 0x040fe200078e0200 */
[----:B------:R-:W2:Y:S04]  /*00f0*/  LDCU.64 UR6, c[0x0][0x380] ;  /* 0x00007000ff0677ac */ /* 0x000ea80008000a00 */
[----:B------:R-:W-:Y:S01]  /*0100*/  LEA R11, R9, R8, 0x1 ;  /* 0x00000008090b7211 */ /* 0x000fe200078e08ff */
[----:B------:R-:W3:Y:S08]  /*0110*/  LDC.64 R6, c[0x0][0x380] ;  /* 0x0000e000ff067b82 */ /* 0x000ef00000000a00 */
[----:B------:R-:W4:Y:S01]  /*0120*/  LDC.64 R2, c[0x0][0x388] ;  /* 0x0000e200ff027b82 */ /* 0x000f220000000a00 */
[----:B0-----:R-:W-:-:S05]  /*0130*/  IMAD.WIDE R4, R8, 0x4, R4 ;  /* 0x0000000408047825 */ /* 0x001fca00078e0204 */
[----:B-1----:R-:W5:Y:S01]  /*0140*/  LDG.E R8, desc[UR4][R4.64] ;  /* 0x0000000404087981 */ /* 0x002f62000c1e1900 */
[----:B---3--:R-:W-:-:S05]  /*0150*/  IMAD.WIDE R6, R11, 0x4, R6 ;  /* 0x000000040b067825 */ /* 0x008fca00078e0206 */
[----:B------:R-:W5:Y:S04]  /*0160*/  LDG.E R11, desc[UR4][R6.64] ;  /* 0x00000004060b7981 */ /* 0x000f68000c1e1900 */
[----:B----4-:R-:W5:Y:S02]  /*0170*/  LDG.E R10, desc[UR4][R2.64] ;  /* 0x00000004020a7981 */ /* 0x010f64000c1e1900 */
[----:B-----5:R-:W-:-:S05]  /*0180*/  FFMA R11, R11, R10, R8 ;  /* 0x0000000a0b0b7223 */ /* 0x020fca0000000008 */
[----:B------:R0:W-:Y:S04]  /*0190*/  STG.E desc[UR4][R4.64], R11 ;  /* 0x0000000b04007986 */ /* 0x0001e8000c101904 */
[----:B------:R-:W3:Y:S04]  /*01a0*/  LDG.E R8, desc[UR4][R6.64+0x4] ;  /* 0x0000040406087981 */ /* 0x000ee8000c1e1900 */
[----:B------:R-:W3:Y:S02]  /*01b0*/  LDG.E R10, desc[UR4][R2.64+0x4] ;  /* 0x00000404020a7981 */ /* 0x000ee4000c1e1900 */
[----:B---3--:R-:W-:-:S05]  /*01c0*/  FFMA R13, R8, R10, R11 ;  /* 0x0000000a080d7223 */ /* 0x008fca000000000b */
[----:B------:R1:W-:Y:S04]  /*01d0*/  STG.E desc[UR4][R4.64], R13 ;  /* 0x0000000d04007986 */ /* 0x0003e8000c101904 */
[----:B------:R-:W3:Y:S04]  /*01e0*/  LDG.E R8, desc[UR4][R6.64+0x8] ;  /* 0x0000080406087981 */ /* 0x000ee8000c1e1900 */
[----:B------:R-:W3:Y:S02]  /*01f0*/  LDG.E R10, desc[UR4][R2.64+0x8] ;  /* 0x00000804020a7981 */ /* 0x000ee4000c1e1900 */
[----:B---3--:R-:W-:-:S05]  /*0200*/  FFMA R15, R8, R10, R13 ;  /* 0x0000000a080f7223 */ /* 0x008fca000000000d */
[----:B------:R-:W-:Y:S04]  /*0210*/  STG.E desc[UR4][R4.64], R15 ;  /* 0x0000000f04007986 */ /* 0x000fe8000c101904 */
[----:B------:R-:W0:Y:S04]  /*0220*/  LDG.E R8, desc[UR4][R6.64+0x300] ;  /* 0x0003000406087981 */ /* 0x000e28000c1e1900 */
[----:B------:R-:W0:Y:S02]  /*0230*/  LDG.E R10, desc[UR4][R2.64+0xc] ;  /* 0x00000c04020a7981 */ /* 0x000e24000c1e1900 */
[----:B0-----:R-:W-:-:S05]  /*0240*/  FFMA R11, R8, R10, R15 ;  /* 0x0000000a080b7223 */ /* 0x001fca000000000f */
[----:B------:R0:W-:Y:S04]  /*0250*/  STG.E desc[UR4][R4.64], R11 ;  /* 0x0000000b04007986 */ /* 0x0001e8000c101904 */
[----:B------:R-:W1:Y:S04]  /*0260*/  LDG.E R8, desc[UR4][R6.64+0x304] ;  /* 0x0003040406087981 */ /* 0x000e68000c1e1900 */
[----:B------:R-:W1:Y:S01]  /*0270*/  LDG.E R10, desc[UR4][R2.64+0x10] ;  /* 0x00001004020a7981 */ /* 0x000e62000c1e1900 */
[----:B------:R-:W-:Y:S02]  /*0280*/  IMAD R9, R9, 0xc0, RZ ;  /* 0x000000c009097824 */ /* 0x000fe400078e02ff */
[----:B-1----:R-:W-:-:S05]  /*0290*/  FFMA R13, R8, R10, R11 ;  /* 0x0000000a080d7223 */ /* 0x002fca000000000b */
[----:B------:R1:W-:Y:S04]  /*02a0*/  STG.E desc[UR4][R4.64], R13 ;  /* 0x0000000d04007986 */ /* 0x0003e8000c101904 */
[----:B------:R-:W0:Y:S04]  /*02b0*/  LDG.E R10, desc[UR4][R6.64+0x308] ;  /* 0x00030804060a7981 */ /* 0x000e28000c1e1900 */
[----:B------:R-:W0:Y:S01]  /*02c0*/  LDG.E R12, desc[UR4][R2.64+0x14] ;  /* 0x00001404020c7981 */ /* 0x000e22000c1e1900 */
[----:B------:R-:W-:-:S04]  /*02d0*/  IADD3 R9, P0, PT, R9, R0, RZ ;  /* 0x0000000009097210 */ /* 0x000fc80007f1e0ff */
[----:B------:R-:W-:Y:S02]  /*02e0*/  LEA.HI.X.SX32 R0, R0, RZ, 0x1, P0 ;  /* 0x000000ff00007211 */ /* 0x000fe400000f0eff */
[----:B--2---:R-:W-:-:S04]  /*02f0*/  LEA R8, P0, R9, UR6, 0x2 ;  /* 0x0000000609087c11 */ /* 0x004fc8000f8010ff */
[----:B------:R-:W-:Y:S01]  /*0300*/  LEA.HI.X R9, R9, UR7, R0, 0x2, P0 ;  /* 0x0000000709097c11 */ /* 0x000fe200080f1400 */
[----:B0-----:R-:W-:-:S05]  /*0310*/  FFMA R11, R10, R12, R13 ;  /* 0x0000000c0a0b7223 */ /* 0x001fca000000000d */
[----:B------:R0:W-:Y:S04]  /*0320*/  STG.E desc[UR4][R4.64], R11 ;  /* 0x0000000b04007986 */ /* 0x0001e8000c101904 */
[----:B------:R-:W1:Y:S04]  /*0330*/  LDG.E R0, desc[UR4][R8.64+0x600] ;  /* 0x0006000408007981 */ /* 0x000e68000c1e1900 */
[----:B------:R-:W1:Y:S02]  /*0340*/  LDG.E R10, desc[UR4][R2.64+0x18] ;  /* 0x00001804020a7981 */ /* 0x000e64000c1e1900 */
[----:B-1----:R-:W-:-:S05]  /*0350*/  FFMA R13, R0, R10, R11 ;  /* 0x0000000a000d7223 */ /* 0x002fca000000000b */
[----:B------:R1:W-:Y:S04]  /*0360*/  STG.E desc[UR4][R4.64], R13 ;  /* 0x0000000d04007986 */ /* 0x0003e8000c101904 */
[----:B------:R-:W2:Y:S04]  /*0370*/  LDG.E R0, desc[UR4][R6.64+0x604] ;  /* 0x0006040406007981 */ /* 0x000ea8000c1e1900 */
[----:B------:R-:W2:Y:S02]  /*0380*/  LDG.E R10, desc[UR4][R2.64+0x1c] ;  /* 0x00001c04020a7981 */ /* 0x000ea4000c1e1900 */
[----:B--2---:R-:W-:-:S05]  /*0390*/  FFMA R15, R0, R10, R13 ;  /* 0x0000000a000f7223 */ /* 0x004fca000000000d */
[----:B------:R2:W-:Y:S04]  /*03a0*/  STG.E desc[UR4][R4.64], R15 ;  /* 0x0000000f04007986 */ /* 0x0005e8000c101904 */
[----:B------:R-:W0:Y:S04]  /*03b0*/  LDG.E R0, desc[UR4][R6.64+0x608] ;  /* 0x0006080406007981 */ /* 0x000e28000c1e1900 */
[----:B------:R-:W0:Y:S02]  /*03c0*/  LDG.E R10, desc[UR4][R2.64+0x20] ;  /* 0x00002004020a7981 */ /* 0x000e24000c1e1900 */
        /* <DEDUP_REMOVED lines=65> */
[----:B------:R-:W-:Y:S04]  /*07e0*/  STG.E desc[UR4][R4.64], R13 ;  /* 0x0000000d04007986 */ /* 0x000fe8000c101904 */
[----:B------:R-:W2:Y:S04]  /*07f0*/  LDG.E R0, desc[UR4][R6.64+0x604] ;  /* 0x0006040406007981 */ /* 0x000ea8000c1e1900 */
[----:B------:R-:W2:Y:S02]  /*0800*/  LDG.E R10, desc[UR4][R2.64+0x64] ;  /* 0x00006404020a7981 */ /* 0x000ea4000c1e1900 */
[----:B--2---:R-:W-:-:S05]  /*0810*/  FFMA R15, R0, R10, R13 ;  /* 0x0000000a000f7223 */ /* 0x004fca000000000d */
[----:B------:R-:W-:Y:S04]  /*0820*/  STG.E desc[UR4][R4.64], R15 ;  /* 0x0000000f04007986 */ /* 0x000fe8000c101904 */
[----:B------:R-:W0:Y:S04]  /*0830*/  LDG.E R0, desc[UR4][R6.64+0x608] ;  /* 0x0006080406007981 */ /* 0x000e28000c1e1900 */
[----:B------:R-:W0:Y:S02]  /*0840*/  LDG.E R10, desc[UR4][R2.64+0x68] ;  /* 0x00006804020a7981 */ /* 0x000e24000c1e1900 */
[----:B0-----:R-:W-:-:S05]  /*0850*/  FFMA R11, R0, R10, R15 ;  /* 0x0000000a000b7223 */ /* 0x001fca000000000f */
[----:B------:R-:W-:Y:S01]  /*0860*/  STG.E desc[UR4][R4.64], R11 ;  /* 0x0000000b04007986 */ /* 0x000fe2000c101904 */
[----:B------:R-:W-:Y:S05]  /*0870*/  EXIT ;  /* 0x000000000000794d */ /* 0x000fea0003800000 */
.L_x_0:
[----:B------:R-:W-:-:S00]  /*0880*/  BRA `(.L_x_0) ;  /* 0xfffffffc00fc7947 */ /* 0x000fc0000383ffff */
[----:B------:R-:W-:-:S00]  /*0890*/  NOP ;  /* 0x0000000000007918 */ /* 0x000fc00000000000 */
        /* <DEDUP_REMOVED lines=14> */
.L_x_1:


//--------------------- .nv.shared.reserved.0     --------------------------
	.section	.nv.shared.reserved.0,"aw",@nobits
	.weak		__nv_reservedSMEM_offset_0_alias
	.size		__nv_reservedSMEM_offset_0_alias, 0, 64
	.other		__nv_reservedSMEM_offset_0_alias,@"STO_CUDA_RESERVED_SHARED STV_DEFAULT"
__nv_reservedSMEM_offset_0_alias:
	.zero		0
	.zero		64


//--------------------- .nv.constant0._Z21depthwise_convolutionPfS_S_ --------------------------
	.section	.nv.constant0._Z21depthwise_convolutionPfS_S_,"a",@progbits
	.sectionflags	@""
	.align	4
.nv.constant0._Z21depthwise_convolutionPfS_S_:
	.zero		920


//--------------------- SYMBOLS --------------------------

	.type		.nv.reservedSmem.offset0,@object
	.size		.nv.reservedSmem.offset0,0x4
